//
// Generated by NVIDIA NVVM Compiler
//
// Compiler Build ID: CL-36424714
// Cuda compilation tools, release 13.0, V13.0.88
// Based on NVVM 20.0.0
//

.version 9.0
.target sm_100
.address_size 64

	// .globl	_Z15assign_clustersPKfPfPiS1_S2_

.visible .entry _Z15assign_clustersPKfPfPiS1_S2_(
	.param .u64 .ptr .align 1 _Z15assign_clustersPKfPfPiS1_S2__param_0,
	.param .u64 .ptr .align 1 _Z15assign_clustersPKfPfPiS1_S2__param_1,
	.param .u64 .ptr .align 1 _Z15assign_clustersPKfPfPiS1_S2__param_2,
	.param .u64 .ptr .align 1 _Z15assign_clustersPKfPfPiS1_S2__param_3,
	.param .u64 .ptr .align 1 _Z15assign_clustersPKfPfPiS1_S2__param_4
)
{
	.reg .pred 	%p<4>;
	.reg .b32 	%r<10>;
	.reg .b32 	%f<27>;
	.reg .b64 	%rd<19>;

	ld.param.u64 	%rd1, [_Z15assign_clustersPKfPfPiS1_S2__param_0];
	ld.param.u64 	%rd2, [_Z15assign_clustersPKfPfPiS1_S2__param_1];
	ld.param.u64 	%rd3, [_Z15assign_clustersPKfPfPiS1_S2__param_2];
	ld.param.u64 	%rd4, [_Z15assign_clustersPKfPfPiS1_S2__param_3];
	ld.param.u64 	%rd5, [_Z15assign_clustersPKfPfPiS1_S2__param_4];
	mov.u32 	%r2, %ctaid.x;
	mov.u32 	%r3, %ntid.x;
	mov.u32 	%r4, %tid.x;
	mad.lo.s32 	%r1, %r2, %r3, %r4;
	setp.gt.s32 	%p1, %r1, 9999;
	@%p1 bra 	$L__BB0_2;
	cvta.to.global.u64 	%rd6, %rd3;
	cvta.to.global.u64 	%rd7, %rd5;
	cvta.to.global.u64 	%rd8, %rd1;
	cvta.to.global.u64 	%rd9, %rd4;
	cvta.to.global.u64 	%rd10, %rd2;
	shl.b32 	%r5, %r1, 1;
	mul.wide.s32 	%rd11, %r5, 4;
	add.s64 	%rd12, %rd8, %rd11;
	ld.global.f32 	%f1, [%rd12];
	ld.global.f32 	%f2, [%rd10];
	sub.f32 	%f3, %f1, %f2;
	fma.rn.f32 	%f4, %f3, %f3, 0f00000000;
	ld.global.f32 	%f5, [%rd12+4];
	ld.global.f32 	%f6, [%rd10+4];
	sub.f32 	%f7, %f5, %f6;
	fma.rn.f32 	%f8, %f7, %f7, %f4;
	min.f32 	%f9, %f8, 0f7F7FFFFF;
	ld.global.f32 	%f10, [%rd10+8];
	sub.f32 	%f11, %f1, %f10;
	fma.rn.f32 	%f12, %f11, %f11, 0f00000000;
	ld.global.f32 	%f13, [%rd10+12];
	sub.f32 	%f14, %f5, %f13;
	fma.rn.f32 	%f15, %f14, %f14, %f12;
	setp.lt.f32 	%p2, %f15, %f9;
	selp.f32 	%f16, %f15, %f9, %p2;
	selp.u32 	%r6, 1, 0, %p2;
	ld.global.f32 	%f17, [%rd10+16];
	sub.f32 	%f18, %f1, %f17;
	fma.rn.f32 	%f19, %f18, %f18, 0f00000000;
	ld.global.f32 	%f20, [%rd10+20];
	sub.f32 	%f21, %f5, %f20;
	fma.rn.f32 	%f22, %f21, %f21, %f19;
	setp.lt.f32 	%p3, %f22, %f16;
	selp.b32 	%r7, 2, %r6, %p3;
	mul.wide.s32 	%rd13, %r1, 4;
	add.s64 	%rd14, %rd6, %rd13;
	st.global.u32 	[%rd14], %r7;
	shl.b32 	%r8, %r7, 1;
	mul.wide.u32 	%rd15, %r8, 4;
	add.s64 	%rd16, %rd9, %rd15;
	ld.global.f32 	%f23, [%rd12];
	atom.global.add.f32 	%f24, [%rd16], %f23;
	ld.global.f32 	%f25, [%rd12+4];
	atom.global.add.f32 	%f26, [%rd16+4], %f25;
	mul.wide.u32 	%rd17, %r7, 4;
	add.s64 	%rd18, %rd7, %rd17;
	atom.global.add.u32 	%r9, [%rd18], 1;
$L__BB0_2:
	ret;

}
	// .globl	_Z16centeroid_updatePfS_Pi
.visible .entry _Z16centeroid_updatePfS_Pi(
	.param .u64 .ptr .align 1 _Z16centeroid_updatePfS_Pi_param_0,
	.param .u64 .ptr .align 1 _Z16centeroid_updatePfS_Pi_param_1,
	.param .u64 .ptr .align 1 _Z16centeroid_updatePfS_Pi_param_2
)
{
	.reg .pred 	%p<3>;
	.reg .b32 	%r<8>;
	.reg .b32 	%f<7>;
	.reg .b64 	%rd<12>;

	ld.param.u64 	%rd2, [_Z16centeroid_updatePfS_Pi_param_0];
	ld.param.u64 	%rd3, [_Z16centeroid_updatePfS_Pi_param_1];
	ld.param.u64 	%rd4, [_Z16centeroid_updatePfS_Pi_param_2];
	mov.u32 	%r3, %ctaid.x;
	mov.u32 	%r4, %ntid.x;
	mov.u32 	%r5, %tid.x;
	mad.lo.s32 	%r1, %r3, %r4, %r5;
	setp.gt.s32 	%p1, %r1, 2;
	@%p1 bra 	$L__BB1_3;
	cvta.to.global.u64 	%rd5, %rd4;
	mul.wide.s32 	%rd6, %r1, 4;
	add.s64 	%rd1, %rd5, %rd6;
	ld.global.u32 	%r2, [%rd1];
	setp.lt.s32 	%p2, %r2, 1;
	@%p2 bra 	$L__BB1_3;
	shl.b32 	%r6, %r1, 1;
	cvta.to.global.u64 	%rd7, %rd3;
	mul.wide.s32 	%rd8, %r6, 4;
	add.s64 	%rd9, %rd7, %rd8;
	ld.global.f32 	%f1, [%rd9];
	cvt.rn.f32.u32 	%f2, %r2;
	div.rn.f32 	%f3, %f1, %f2;
	cvta.to.global.u64 	%rd10, %rd2;
	add.s64 	%rd11, %rd10, %rd8;
	st.global.f32 	[%rd11], %f3;
	ld.global.f32 	%f4, [%rd9+4];
	ld.global.u32 	%r7, [%rd1];
	cvt.rn.f32.s32 	%f5, %r7;
	div.rn.f32 	%f6, %f4, %f5;
	st.global.f32 	[%rd11+4], %f6;
$L__BB1_3:
	ret;

}


// ===== COMPILED SASS (sm_100) =====

	.target	sm_100

	.elftype	@"ET_EXEC"


//--------------------- .note.nv.tkinfo           --------------------------
	.section	.note.nv.tkinfo,"",@"SHT_NOTE"
	.sectionflags	@"SHF_NOTE_NV_TKINFO"
	.tkinfo
        /*0018*/ 	.word	0x00000002
        /*0030*/ 	.string	""
        /*0030*/ 	.string	"ptxas"
        /*0030*/ 	.string	"Cuda compilation tools, release 13.0, V13.0.88"
        /*0030*/ 	.string	"Build cuda_13.0.r13.0/compiler.36424714_0"
        /*0030*/ 	.string	"-arch sm_100 -m 64 "



//--------------------- .note.nv.cuinfo           --------------------------
	.section	.note.nv.cuinfo,"",@"SHT_NOTE"
	.sectionflags	@"SHF_NOTE_NV_CUINFO"
        /*0018*/ 	.short	0x0002
        /*001a*/ 	.short	0x0064
        /*001c*/ 	.short	0x0082
	.zero		2


//--------------------- .nv.info                  --------------------------
	.section	.nv.info,"",@"SHT_CUDA_INFO"
	.align	4


	//----- nvinfo : EIATTR_REGCOUNT
	.align		4
        /*0000*/ 	.byte	0x04, 0x2f
        /*0002*/ 	.short	(.L_1 - .L_0)
	.align		4
.L_0:
        /*0004*/ 	.word	index@(_Z15assign_clustersPKfPfPiS1_S2_)
        /*0008*/ 	.word	0x00000014


	//----- nvinfo : EIATTR_FRAME_SIZE
	.align		4
.L_1:
        /*000c*/ 	.byte	0x04, 0x11
        /*000e*/ 	.short	(.L_3 - .L_2)
	.align		4
.L_2:
        /*0010*/ 	.word	index@(_Z15assign_clustersPKfPfPiS1_S2_)
        /*0014*/ 	.word	0x00000000


	//----- nvinfo : EIATTR_REGCOUNT
	.align		4
.L_3:
        /*0018*/ 	.byte	0x04, 0x2f
        /*001a*/ 	.short	(.L_5 - .L_4)
	.align		4
.L_4:
        /*001c*/ 	.word	index@(_Z16centeroid_updatePfS_Pi)
        /*0020*/ 	.word	0x00000013


	//----- nvinfo : EIATTR_FRAME_SIZE
	.align		4
.L_5:
        /*0024*/ 	.byte	0x04, 0x11
        /*0026*/ 	.short	(.L_7 - .L_6)
	.align		4
.L_6:
        /*0028*/ 	.word	index@($__internal_0_$__cuda_sm3x_div_rn_noftz_f32_slowpath)
        /*002c*/ 	.word	0x00000000


	//----- nvinfo : EIATTR_FRAME_SIZE
	.align		4
.L_7:
        /*0030*/ 	.byte	0x04, 0x11
        /*0032*/ 	.short	(.L_9 - .L_8)
	.align		4
.L_8:
        /*0034*/ 	.word	index@(_Z16centeroid_updatePfS_Pi)
        /*0038*/ 	.word	0x00000000


	//----- nvinfo : EIATTR_MIN_STACK_SIZE
	.align		4
.L_9:
        /*003c*/ 	.byte	0x04, 0x12
        /*003e*/ 	.short	(.L_11 - .L_10)
	.align		4
.L_10:
        /*0040*/ 	.word	index@(_Z16centeroid_updatePfS_Pi)
        /*0044*/ 	.word	0x00000000


	//----- nvinfo : EIATTR_MIN_STACK_SIZE
	.align		4
.L_11:
        /*0048*/ 	.byte	0x04, 0x12
        /*004a*/ 	.short	(.L_13 - .L_12)
	.align		4
.L_12:
        /*004c*/ 	.word	index@(_Z15assign_clustersPKfPfPiS1_S2_)
        /*0050*/ 	.word	0x00000000
.L_13:


//--------------------- .nv.compat                --------------------------
	.section	.nv.compat,"",@"SHT_CUDA_COMPAT_INFO"
	.align	4
        /*0000*/ 	.byte	0x02, 0x09, 0x00, 0x00, 0x02, 0x02, 0x01, 0x00, 0x02, 0x05, 0x05, 0x00, 0x03, 0x07, 0x01, 0x01
        /*0010*/ 	.byte	0x02, 0x03, 0x00, 0x00, 0x02, 0x06, 0x01, 0x00, 0x04, 0x0b, 0x08, 0x00, 0x01, 0x00, 0x00, 0x00
        /*0020*/ 	.byte	0x00, 0x00, 0x00, 0x00


//--------------------- .nv.info._Z16centeroid_updatePfS_Pi --------------------------
	.section	.nv.info._Z16centeroid_updatePfS_Pi,"",@"SHT_CUDA_INFO"
	.sectionflags	@""
	.align	4


	//----- nvinfo : EIATTR_CUDA_API_VERSION
	.align		4
        /*0000*/ 	.byte	0x04, 0x37
        /*0002*/ 	.short	(.L_15 - .L_14)
.L_14:
        /*0004*/ 	.word	0x00000082


	//----- nvinfo : EIATTR_KPARAM_INFO
	.align		4
.L_15:
        /*0008*/ 	.byte	0x04, 0x17
        /*000a*/ 	.short	(.L_17 - .L_16)
.L_16:
        /*000c*/ 	.word	0x00000000
        /*0010*/ 	.short	0x0002
        /*0012*/ 	.short	0x0010
        /*0014*/ 	.byte	0x00, 0xf5, 0x21, 0x00


	//----- nvinfo : EIATTR_KPARAM_INFO
	.align		4
.L_17:
        /*0018*/ 	.byte	0x04, 0x17
        /*001a*/ 	.short	(.L_19 - .L_18)
.L_18:
        /*001c*/ 	.word	0x00000000
        /*0020*/ 	.short	0x0001
        /*0022*/ 	.short	0x0008
        /*0024*/ 	.byte	0x00, 0xf5, 0x21, 0x00


	//----- nvinfo : EIATTR_KPARAM_INFO
	.align		4
.L_19:
        /*0028*/ 	.byte	0x04, 0x17
        /*002a*/ 	.short	(.L_21 - .L_20)
.L_20:
        /*002c*/ 	.word	0x00000000
        /*0030*/ 	.short	0x0000
        /*0032*/ 	.short	0x0000
        /*0034*/ 	.byte	0x00, 0xf5, 0x21, 0x00


	//----- nvinfo : EIATTR_SPARSE_MMA_MASK
	.align		4
.L_21:
        /*0038*/ 	.byte	0x03, 0x50
        /*003a*/ 	.short	0x0000


	//----- nvinfo : EIATTR_MAXREG_COUNT
	.align		4
        /*003c*/ 	.byte	0x03, 0x1b
        /*003e*/ 	.short	0x00ff


	//----- nvinfo : EIATTR_MERCURY_ISA_VERSION
	.align		4
        /*0040*/ 	.byte	0x03, 0x5f
        /*0042*/ 	.short	0x0101


	//----- nvinfo : EIATTR_VRC_CTA_INIT_COUNT
	.align		4
        /*0044*/ 	.byte	0x02, 0x4a
	.zero		1
	.zero		1


	//----- nvinfo : EIATTR_EXIT_INSTR_OFFSETS
	.align		4
        /*0048*/ 	.byte	0x04, 0x1c
        /*004a*/ 	.short	(.L_23 - .L_22)


	//   ....[0]....
.L_22:
        /*004c*/ 	.word	0x00000060


	//   ....[1]....
        /*0050*/ 	.word	0x000000c0


	//   ....[2]....
        /*0054*/ 	.word	0x00000330


	//----- nvinfo : EIATTR_CRS_STACK_SIZE
	.align		4
.L_23:
        /*0058*/ 	.byte	0x04, 0x1e
        /*005a*/ 	.short	(.L_25 - .L_24)
.L_24:
        /*005c*/ 	.word	0x00000000


	//----- nvinfo : EIATTR_CBANK_PARAM_SIZE
	.align		4
.L_25:
        /*0060*/ 	.byte	0x03, 0x19
        /*0062*/ 	.short	0x0018


	//----- nvinfo : EIATTR_PARAM_CBANK
	.align		4
        /*0064*/ 	.byte	0x04, 0x0a
        /*0066*/ 	.short	(.L_27 - .L_26)
	.align		4
.L_26:
        /*0068*/ 	.word	index@(.nv.constant0._Z16centeroid_updatePfS_Pi)
        /*006c*/ 	.short	0x0380
        /*006e*/ 	.short	0x0018


	//----- nvinfo : EIATTR_SW_WAR
	.align		4
.L_27:
        /*0070*/ 	.byte	0x04, 0x36
        /*0072*/ 	.short	(.L_29 - .L_28)
.L_28:
        /*0074*/ 	.word	0x00000008
.L_29:


//--------------------- .nv.info._Z15assign_clustersPKfPfPiS1_S2_ --------------------------
	.section	.nv.info._Z15assign_clustersPKfPfPiS1_S2_,"",@"SHT_CUDA_INFO"
	.sectionflags	@""
	.align	4


	//----- nvinfo : EIATTR_CUDA_API_VERSION
	.align		4
        /*0000*/ 	.byte	0x04, 0x37
        /*0002*/ 	.short	(.L_31 - .L_30)
.L_30:
        /*0004*/ 	.word	0x00000082


	//----- nvinfo : EIATTR_KPARAM_INFO
	.align		4
.L_31:
        /*0008*/ 	.byte	0x04, 0x17
        /*000a*/ 	.short	(.L_33 - .L_32)
.L_32:
        /*000c*/ 	.word	0x00000000
        /*0010*/ 	.short	0x0004
        /*0012*/ 	.short	0x0020
        /*0014*/ 	.byte	0x00, 0xf5, 0x21, 0x00


	//----- nvinfo : EIATTR_KPARAM_INFO
	.align		4
.L_33:
        /*0018*/ 	.byte	0x04, 0x17
        /*001a*/ 	.short	(.L_35 - .L_34)
.L_34:
        /*001c*/ 	.word	0x00000000
        /*0020*/ 	.short	0x0003
        /*0022*/ 	.short	0x0018
        /*0024*/ 	.byte	0x00, 0xf5, 0x21, 0x00


	//----- nvinfo : EIATTR_KPARAM_INFO
	.align		4
.L_35:
        /*0028*/ 	.byte	0x04, 0x17
        /*002a*/ 	.short	(.L_37 - .L_36)
.L_36:
        /*002c*/ 	.word	0x00000000
        /*0030*/ 	.short	0x0002
        /*0032*/ 	.short	0x0010
        /*0034*/ 	.byte	0x00, 0xf5, 0x21, 0x00


	//----- nvinfo : EIATTR_KPARAM_INFO
	.align		4
.L_37:
        /*0038*/ 	.byte	0x04, 0x17
        /*003a*/ 	.short	(.L_39 - .L_38)
.L_38:
        /*003c*/ 	.word	0x00000000
        /*0040*/ 	.short	0x0001
        /*0042*/ 	.short	0x0008
        /*0044*/ 	.byte	0x00, 0xf5, 0x21, 0x00


	//----- nvinfo : EIATTR_KPARAM_INFO
	.align		4
.L_39:
        /*0048*/ 	.byte	0x04, 0x17
        /*004a*/ 	.short	(.L_41 - .L_40)
.L_40:
        /*004c*/ 	.word	0x00000000
        /*0050*/ 	.short	0x0000
        /*0052*/ 	.short	0x0000
        /*0054*/ 	.byte	0x00, 0xf5, 0x21, 0x00


	//----- nvinfo : EIATTR_SPARSE_MMA_MASK
	.align		4
.L_41:
        /*0058*/ 	.byte	0x03, 0x50
        /*005a*/ 	.short	0x0000


	//----- nvinfo : EIATTR_MAXREG_COUNT
	.align		4
        /*005c*/ 	.byte	0x03, 0x1b
        /*005e*/ 	.short	0x00ff


	//----- nvinfo : EIATTR_MERCURY_ISA_VERSION
	.align		4
        /*0060*/ 	.byte	0x03, 0x5f
        /*0062*/ 	.short	0x0101


	//----- nvinfo : EIATTR_VRC_CTA_INIT_COUNT
	.align		4
        /*0064*/ 	.byte	0x02, 0x4a
	.zero		1
	.zero		1


	//----- nvinfo : EIATTR_EXIT_INSTR_OFFSETS
	.align		4
        /*0068*/ 	.byte	0x04, 0x1c
        /*006a*/ 	.short	(.L_43 - .L_42)


	//   ....[0]....
.L_42:
        /*006c*/ 	.word	0x00000060


	//   ....[1]....
        /*0070*/ 	.word	0x00000340


	//----- nvinfo : EIATTR_CBANK_PARAM_SIZE
	.align		4
.L_43:
        /*0074*/ 	.byte	0x03, 0x19
        /*0076*/ 	.short	0x0028


	//----- nvinfo : EIATTR_PARAM_CBANK
	.align		4
        /*0078*/ 	.byte	0x04, 0x0a
        /*007a*/ 	.short	(.L_45 - .L_44)
	.align		4
.L_44:
        /*007c*/ 	.word	index@(.nv.constant0._Z15assign_clustersPKfPfPiS1_S2_)
        /*0080*/ 	.short	0x0380
        /*0082*/ 	.short	0x0028


	//----- nvinfo : EIATTR_SW_WAR
	.align		4
.L_45:
        /*0084*/ 	.byte	0x04, 0x36
        /*0086*/ 	.short	(.L_47 - .L_46)
.L_46:
        /*0088*/ 	.word	0x00000008
.L_47:


//--------------------- .nv.callgraph             --------------------------
	.section	.nv.callgraph,"",@"SHT_CUDA_CALLGRAPH"
	.align	4
	.sectionentsize	8
	.align		4
        /*0000*/ 	.word	0x00000000
	.align		4
        /*0004*/ 	.word	0xffffffff
	.align		4
        /*0008*/ 	.word	0x00000000
	.align		4
        /*000c*/ 	.word	0xfffffffe
	.align		4
        /*0010*/ 	.word	0x00000000
	.align		4
        /*0014*/ 	.word	0xfffffffd
	.align		4
        /*0018*/ 	.word	0x00000000
	.align		4
        /*001c*/ 	.word	0xfffffffc


//--------------------- .text._Z16centeroid_updatePfS_Pi --------------------------
	.section	.text._Z16centeroid_updatePfS_Pi,"ax",@progbits
	.align	128
        .global         _Z16centeroid_updatePfS_Pi
        .type           _Z16centeroid_updatePfS_Pi,@function
        .size           _Z16centeroid_updatePfS_Pi,(.L_x_17 - _Z16centeroid_updatePfS_Pi)
        .other          _Z16centeroid_updatePfS_Pi,@"STO_CUDA_ENTRY STV_DEFAULT"
_Z16centeroid_updatePfS_Pi:
.text._Z16centeroid_updatePfS_Pi:
[----:B------:R-:W-:Y:S01]  /*0000*/  LDC R1, c[0x0][0x37c] ;  /* 0x0000df00ff017b82 */ /* 0x000fe20000000800 */
[----:B------:R-:W0:Y:S07]  /*0010*/  S2R R0, SR_TID.X ;  /* 0x0000000000007919 */ /* 0x000e2e0000002100 */
[----:B------:R-:W0:Y:S08]  /*0020*/  S2UR UR4, SR_CTAID.X ;  /* 0x00000000000479c3 */ /* 0x000e300000002500 */
[----:B------:R-:W0:Y:S02]  /*0030*/  LDC R3, c[0x0][0x360] ;  /* 0x0000d800ff037b82 */ /* 0x000e240000000800 */
[----:B0-----:R-:W-:-:S05]  /*0040*/  IMAD R3, R3, UR4, R0 ;  /* 0x0000000403037c24 */ /* 0x001fca000f8e0200 */
[----:B------:R-:W-:-:S13]  /*0050*/  ISETP.GT.AND P0, PT, R3, 0x2, PT ;  /* 0x000000020300780c */ /* 0x000fda0003f04270 */
[----:B------:R-:W-:Y:S05]  /*0060*/  @P0 EXIT ;  /* 0x000000000000094d */ /* 0x000fea0003800000 */
[----:B------:R-:W0:Y:S01]  /*0070*/  LDC.64 R4, c[0x0][0x390] ;  /* 0x0000e400ff047b82 */ /* 0x000e220000000a00 */
[----:B------:R-:W1:Y:S01]  /*0080*/  LDCU.64 UR4, c[0x0][0x358] ;  /* 0x00006b00ff0477ac */ /* 0x000e620008000a00 */
[----:B0-----:R-:W-:-:S05]  /*0090*/  IMAD.WIDE R4, R3, 0x4, R4 ;  /* 0x0000000403047825 */ /* 0x001fca00078e0204 */
[----:B-1----:R-:W2:Y:S02]  /*00a0*/  LDG.E R2, desc[UR4][R4.64] ;  /* 0x0000000404027981 */ /* 0x002ea4000c1e1900 */
[----:B--2---:R-:W-:-:S13]  /*00b0*/  ISETP.GE.AND P0, PT, R2, 0x1, PT ;  /* 0x000000010200780c */ /* 0x004fda0003f06270 */
[----:B------:R-:W-:Y:S05]  /*00c0*/  @!P0 EXIT ;  /* 0x000000000000894d */ /* 0x000fea0003800000 */
[----:B------:R-:W0:Y:S01]  /*00d0*/  LDC.64 R6, c[0x0][0x388] ;  /* 0x0000e200ff067b82 */ /* 0x000e220000000a00 */
[----:B------:R-:W-:-:S04]  /*00e0*/  IMAD.SHL.U32 R8, R3, 0x2, RZ ;  /* 0x0000000203087824 */ /* 0x000fc800078e00ff */
[----:B0-----:R-:W-:-:S05]  /*00f0*/  IMAD.WIDE R6, R8, 0x4, R6 ;  /* 0x0000000408067825 */ /* 0x001fca00078e0206 */
[----:B------:R-:W2:Y:S01]  /*0100*/  LDG.E R0, desc[UR4][R6.64] ;  /* 0x0000000406007981 */ /* 0x000ea2000c1e1900 */
[----:B------:R-:W-:Y:S01]  /*0110*/  I2FP.F32.U32 R3, R2 ;  /* 0x0000000200037245 */ /* 0x000fe20000201000 */
[----:B------:R-:W-:Y:S03]  /*0120*/  BSSY.RECONVERGENT B0, `(.L_x_0) ;  /* 0x000000c000007945 */ /* 0x000fe60003800200 */
[----:B------:R-:W0:Y:S02]  /*0130*/  MUFU.RCP R2, R3 ;  /* 0x0000000300027308 */ /* 0x000e240000001000 */
[----:B0-----:R-:W-:-:S04]  /*0140*/  FFMA R9, -R3, R2, 1 ;  /* 0x3f80000003097423 */ /* 0x001fc80000000102 */
[----:B------:R-:W-:Y:S02]  /*0150*/  FFMA R9, R2, R9, R2 ;  /* 0x0000000902097223 */ /* 0x000fe40000000002 */
[----:B--2---:R-:W0:Y:S02]  /*0160*/  FCHK P0, R0, R3 ;  /* 0x0000000300007302 */ /* 0x004e240000000000 */
[----:B------:R-:W-:-:S04]  /*0170*/  FFMA R2, R0, R9, RZ ;  /* 0x0000000900027223 */ /* 0x000fc800000000ff */
[----:B------:R-:W-:-:S04]  /*0180*/  FFMA R10, -R3, R2, R0 ;  /* 0x00000002030a7223 */ /* 0x000fc80000000100 */
[----:B------:R-:W-:Y:S01]  /*0190*/  FFMA R11, R9, R10, R2 ;  /* 0x0000000a090b7223 */ /* 0x000fe20000000002 */
[----:B0-----:R-:W-:Y:S06]  /*01a0*/  @!P0 BRA `(.L_x_1) ;  /* 0x00000000000c8947 */ /* 0x001fec0003800000 */
[----:B------:R-:W-:-:S07]  /*01b0*/  MOV R2, 0x1d0 ;  /* 0x000001d000027802 */ /* 0x000fce0000000f00 */
[----:B------:R-:W-:Y:S05]  /*01c0*/  CALL.REL.NOINC `($__internal_0_$__cuda_sm3x_div_rn_noftz_f32_slowpath) ;  /* 0x00000000005c7944 */ /* 0x000fea0003c00000 */
[----:B------:R-:W-:-:S07]  /*01d0*/  IMAD.MOV.U32 R11, RZ, RZ, R0 ;  /* 0x000000ffff0b7224 */ /* 0x000fce00078e0000 */
.L_x_1:
[----:B------:R-:W-:Y:S05]  /*01e0*/  BSYNC.RECONVERGENT B0 ;  /* 0x0000000000007941 */ /* 0x000fea0003800200 */
.L_x_0:
[----:B------:R-:W0:Y:S02]  /*01f0*/  LDC.64 R2, c[0x0][0x380] ;  /* 0x0000e000ff027b82 */ /* 0x000e240000000a00 */
[----:B0-----:R-:W-:-:S05]  /*0200*/  IMAD.WIDE R8, R8, 0x4, R2 ;  /* 0x0000000408087825 */ /* 0x001fca00078e0202 */
[----:B------:R0:W-:Y:S04]  /*0210*/  STG.E desc[UR4][R8.64], R11 ;  /* 0x0000000b08007986 */ /* 0x0001e8000c101904 */
[----:B------:R-:W2:Y:S04]  /*0220*/  LDG.E R4, desc[UR4][R4.64] ;  /* 0x0000000404047981 */ /* 0x000ea8000c1e1900 */
[----:B------:R-:W3:Y:S01]  /*0230*/  LDG.E R0, desc[UR4][R6.64+0x4] ;  /* 0x0000040406007981 */ /* 0x000ee2000c1e1900 */
[----:B------:R-:W-:Y:S01]  /*0240*/  BSSY.RECONVERGENT B0, `(.L_x_2) ;  /* 0x000000d000007945 */ /* 0x000fe20003800200 */
[----:B--2---:R-:W-:-:S04]  /*0250*/  I2FP.F32.S32 R3, R4 ;  /* 0x0000000400037245 */ /* 0x004fc80000201400 */
[----:B------:R-:W1:Y:S08]  /*0260*/  MUFU.RCP R2, R3 ;  /* 0x0000000300027308 */ /* 0x000e700000001000 */
[----:B---3--:R-:W2:Y:S01]  /*0270*/  FCHK P0, R0, R3 ;  /* 0x0000000300007302 */ /* 0x008ea20000000000 */
[----:B-1----:R-:W-:-:S04]  /*0280*/  FFMA R13, -R3, R2, 1 ;  /* 0x3f800000030d7423 */ /* 0x002fc80000000102 */
[----:B------:R-:W-:-:S04]  /*0290*/  FFMA R13, R2, R13, R2 ;  /* 0x0000000d020d7223 */ /* 0x000fc80000000002 */
[----:B------:R-:W-:-:S04]  /*02a0*/  FFMA R2, R0, R13, RZ ;  /* 0x0000000d00027223 */ /* 0x000fc800000000ff */
[----:B------:R-:W-:-:S04]  /*02b0*/  FFMA R10, -R3, R2, R0 ;  /* 0x00000002030a7223 */ /* 0x000fc80000000100 */
[----:B------:R-:W-:Y:S01]  /*02c0*/  FFMA R13, R13, R10, R2 ;  /* 0x0000000a0d0d7223 */ /* 0x000fe20000000002 */
[----:B0-2---:R-:W-:Y:S06]  /*02d0*/  @!P0 BRA `(.L_x_3) ;  /* 0x00000000000c8947 */ /* 0x005fec0003800000 */
[----:B------:R-:W-:-:S07]  /*02e0*/  MOV R2, 0x300 ;  /* 0x0000030000027802 */ /* 0x000fce0000000f00 */
[----:B------:R-:W-:Y:S05]  /*02f0*/  CALL.REL.NOINC `($__internal_0_$__cuda_sm3x_div_rn_noftz_f32_slowpath) ;  /* 0x0000000000107944 */ /* 0x000fea0003c00000 */
[----:B------:R-:W-:-:S07]  /*0300*/  IMAD.MOV.U32 R13, RZ, RZ, R0 ;  /* 0x000000ffff0d7224 */ /* 0x000fce00078e0000 */
.L_x_3:
[----:B------:R-:W-:Y:S05]  /*0310*/  BSYNC.RECONVERGENT B0 ;  /* 0x0000000000007941 */ /* 0x000fea0003800200 */
.L_x_2:
[----:B------:R-:W-:Y:S01]  /*0320*/  STG.E desc[UR4][R8.64+0x4], R13 ;  /* 0x0000040d08007986 */ /* 0x000fe2000c101904 */
[----:B------:R-:W-:Y:S05]  /*0330*/  EXIT ;  /* 0x000000000000794d */ /* 0x000fea0003800000 */
        .weak           $__internal_0_$__cuda_sm3x_div_rn_noftz_f32_slowpath
        .type           $__internal_0_$__cuda_sm3x_div_rn_noftz_f32_slowpath,@function
        .size           $__internal_0_$__cuda_sm3x_div_rn_noftz_f32_slowpath,(.L_x_17 - $__internal_0_$__cuda_sm3x_div_rn_noftz_f32_slowpath)
$__internal_0_$__cuda_sm3x_div_rn_noftz_f32_slowpath:
[----:B------:R-:W-:Y:S01]  /*0340*/  SHF.R.U32.HI R11, RZ, 0x17, R3 ;  /* 0x00000017ff0b7819 */ /* 0x000fe20000011603 */
[----:B------:R-:W-:Y:S01]  /*0350*/  BSSY.RECONVERGENT B1, `(.L_x_4) ;  /* 0x0000062000017945 */ /* 0x000fe20003800200 */
[----:B------:R-:W-:Y:S02]  /*0360*/  SHF.R.U32.HI R10, RZ, 0x17, R0 ;  /* 0x00000017ff0a7819 */ /* 0x000fe40000011600 */
[----:B------:R-:W-:Y:S02]  /*0370*/  LOP3.LUT R11, R11, 0xff, RZ, 0xc0, !PT ;  /* 0x000000ff0b0b7812 */ /* 0x000fe400078ec0ff */
[----:B------:R-:W-:-:S03]  /*0380*/  LOP3.LUT R14, R10, 0xff, RZ, 0xc0, !PT ;  /* 0x000000ff0a0e7812 */ /* 0x000fc600078ec0ff */
[----:B------:R-:W-:Y:S02]  /*0390*/  VIADD R13, R11, 0xffffffff ;  /* 0xffffffff0b0d7836 */ /* 0x000fe40000000000 */
[----:B------:R-:W-:-:S03]  /*03a0*/  VIADD R12, R14, 0xffffffff ;  /* 0xffffffff0e0c7836 */ /* 0x000fc60000000000 */
[----:B------:R-:W-:-:S04]  /*03b0*/  ISETP.GT.U32.AND P0, PT, R13, 0xfd, PT ;  /* 0x000000fd0d00780c */ /* 0x000fc80003f04070 */
[----:B------:R-:W-:-:S13]  /*03c0*/  ISETP.GT.U32.OR P0, PT, R12, 0xfd, P0 ;  /* 0x000000fd0c00780c */ /* 0x000fda0000704470 */
[----:B------:R-:W-:Y:S01]  /*03d0*/  @!P0 IMAD.MOV.U32 R10, RZ, RZ, RZ ;  /* 0x000000ffff0a8224 */ /* 0x000fe200078e00ff */
[----:B------:R-:W-:Y:S06]  /*03e0*/  @!P0 BRA `(.L_x_5) ;  /* 0x00000000005c8947 */ /* 0x000fec0003800000 */
[----:B------:R-:W-:Y:S02]  /*03f0*/  FSETP.GTU.FTZ.AND P0, PT, |R0|, +INF , PT ;  /* 0x7f8000000000780b */ /* 0x000fe40003f1c200 */
[----:B------:R-:W-:-:S04]  /*0400*/  FSETP.GTU.FTZ.AND P1, PT, |R3|, +INF , PT ;  /* 0x7f8000000300780b */ /* 0x000fc80003f3c200 */
[----:B------:R-:W-:-:S13]  /*0410*/  PLOP3.LUT P0, PT, P0, P1, PT, 0xf8, 0x8f ;  /* 0x00000000008f781c */ /* 0x000fda0000703f70 */
[----:B------:R-:W-:Y:S05]  /*0420*/  @P0 BRA `(.L_x_6) ;  /* 0x00000004004c0947 */ /* 0x000fea0003800000 */
[----:B------:R-:W-:-:S13]  /*0430*/  LOP3.LUT P0, RZ, R3, 0x7fffffff, R0, 0xc8, !PT ;  /* 0x7fffffff03ff7812 */ /* 0x000fda000780c800 */
[----:B------:R-:W-:Y:S05]  /*0440*/  @!P0 BRA `(.L_x_7) ;  /* 0x00000004003c8947 */ /* 0x000fea0003800000 */
[C---:B------:R-:W-:Y:S02]  /*0450*/  FSETP.NEU.FTZ.AND P2, PT, |R0|.reuse, +INF , PT ;  /* 0x7f8000000000780b */ /* 0x040fe40003f5d200 */
[----:B------:R-:W-:Y:S02]  /*0460*/  FSETP.NEU.FTZ.AND P1, PT, |R3|, +INF , PT ;  /* 0x7f8000000300780b */ /* 0x000fe40003f3d200 */
[----:B------:R-:W-:-:S11]  /*0470*/  FSETP.NEU.FTZ.AND P0, PT, |R0|, +INF , PT ;  /* 0x7f8000000000780b */ /* 0x000fd60003f1d200 */
[----:B------:R-:W-:Y:S05]  /*0480*/  @!P1 BRA !P2, `(.L_x_7) ;  /* 0x00000004002c9947 */ /* 0x000fea0005000000 */
[----:B------:R-:W-:-:S04]  /*0490*/  LOP3.LUT P2, RZ, R0, 0x7fffffff, RZ, 0xc0, !PT ;  /* 0x7fffffff00ff7812 */ /* 0x000fc8000784c0ff */
[----:B------:R-:W-:-:S13]  /*04a0*/  PLOP3.LUT P1, PT, P1, P2, PT, 0x2f, 0xf2 ;  /* 0x0000000000f2781c */ /* 0x000fda0000f24577 */
[----:B------:R-:W-:Y:S05]  /*04b0*/  @P1 BRA `(.L_x_8) ;  /* 0x0000000400181947 */ /* 0x000fea0003800000 */
[----:B------:R-:W-:-:S04]  /*04c0*/  LOP3.LUT P1, RZ, R3, 0x7fffffff, RZ, 0xc0, !PT ;  /* 0x7fffffff03ff7812 */ /* 0x000fc8000782c0ff */
[----:B------:R-:W-:-:S13]  /*04d0*/  PLOP3.LUT P0, PT, P0, P1, PT, 0x2f, 0xf2 ;  /* 0x0000000000f2781c */ /* 0x000fda0000702577 */
[----:B------:R-:W-:Y:S05]  /*04e0*/  @P0 BRA `(.L_x_9) ;  /* 0x0000000400000947 */ /* 0x000fea0003800000 */
[----:B------:R-:W-:Y:S02]  /*04f0*/  ISETP.GE.AND P0, PT, R12, RZ, PT ;  /* 0x000000ff0c00720c */ /* 0x000fe40003f06270 */
[----:B------:R-:W-:-:S11]  /*0500*/  ISETP.GE.AND P1, PT, R13, RZ, PT ;  /* 0x000000ff0d00720c */ /* 0x000fd60003f26270 */
[----:B------:R-:W-:Y:S02]  /*0510*/  @P0 IMAD.MOV.U32 R10, RZ, RZ, RZ ;  /* 0x000000ffff0a0224 */ /* 0x000fe400078e00ff */
[----:B------:R-:W-:Y:S01]  /*0520*/  @!P0 FFMA R0, R0, 1.84467440737095516160e+19, RZ ;  /* 0x5f80000000008823 */ /* 0x000fe200000000ff */
[----:B------:R-:W-:Y:S02]  /*0530*/  @!P0 IMAD.MOV.U32 R10, RZ, RZ, -0x40 ;  /* 0xffffffc0ff0a8424 */ /* 0x000fe400078e00ff */
[----:B------:R-:W-:Y:S02]  /*0540*/  @!P1 FFMA R3, R3, 1.84467440737095516160e+19, RZ ;  /* 0x5f80000003039823 */ /* 0x000fe400000000ff */
[----:B------:R-:W-:-:S07]  /*0550*/  @!P1 VIADD R10, R10, 0x40 ;  /* 0x000000400a0a9836 */ /* 0x000fce0000000000 */
.L_x_5:
[----:B------:R-:W-:Y:S01]  /*0560*/  LEA R12, R11, 0xc0800000, 0x17 ;  /* 0xc08000000b0c7811 */ /* 0x000fe200078eb8ff */
[----:B------:R-:W-:Y:S04]  /*0570*/  BSSY.RECONVERGENT B2, `(.L_x_10) ;  /* 0x0000036000027945 */ /* 0x000fe80003800200 */
[----:B------:R-:W-:Y:S02]  /*0580*/  IMAD.IADD R12, R3, 0x1, -R12 ;  /* 0x00000001030c7824 */ /* 0x000fe400078e0a0c */
[----:B------:R-:W-:Y:S02]  /*0590*/  VIADD R3, R14, 0xffffff81 ;  /* 0xffffff810e037836 */ /* 0x000fe40000000000 */
[----:B------:R-:W0:Y:S01]  /*05a0*/  MUFU.RCP R13, R12 ;  /* 0x0000000c000d7308 */ /* 0x000e220000001000 */
[----:B------:R-:W-:Y:S01]  /*05b0*/  FADD.FTZ R15, -R12, -RZ ;  /* 0x800000ff0c0f7221 */ /* 0x000fe20000010100 */
[C---:B------:R-:W-:Y:S01]  /*05c0*/  IMAD R0, R3.reuse, -0x800000, R0 ;  /* 0xff80000003007824 */ /* 0x040fe200078e0200 */
[----:B------:R-:W-:-:S05]  /*05d0*/  IADD3 R11, PT, PT, R3, 0x7f, -R11 ;  /* 0x0000007f030b7810 */ /* 0x000fca0007ffe80b */
[----:B------:R-:W-:Y:S02]  /*05e0*/  IMAD.IADD R11, R11, 0x1, R10 ;  /* 0x000000010b0b7824 */ /* 0x000fe400078e020a */
[----:B0-----:R-:W-:-:S04]  /*05f0*/  FFMA R14, R13, R15, 1 ;  /* 0x3f8000000d0e7423 */ /* 0x001fc8000000000f */
[----:B------:R-:W-:-:S04]  /*0600*/  FFMA R16, R13, R14, R13 ;  /* 0x0000000e0d107223 */ /* 0x000fc8000000000d */
[----:B------:R-:W-:-:S04]  /*0610*/  FFMA R13, R0, R16, RZ ;  /* 0x00000010000d7223 */ /* 0x000fc800000000ff */
[----:B------:R-:W-:-:S04]  /*0620*/  FFMA R14, R15, R13, R0 ;  /* 0x0000000d0f0e7223 */ /* 0x000fc80000000000 */
[----:B------:R-:W-:-:S04]  /*0630*/  FFMA R13, R16, R14, R13 ;  /* 0x0000000e100d7223 */ /* 0x000fc8000000000d */
[----:B------:R-:W-:-:S04]  /*0640*/  FFMA R14, R15, R13, R0 ;  /* 0x0000000d0f0e7223 */ /* 0x000fc80000000000 */
[----:B------:R-:W-:-:S05]  /*0650*/  FFMA R0, R16, R14, R13 ;  /* 0x0000000e10007223 */ /* 0x000fca000000000d */
[----:B------:R-:W-:-:S04]  /*0660*/  SHF.R.U32.HI R3, RZ, 0x17, R0 ;  /* 0x00000017ff037819 */ /* 0x000fc80000011600 */
[----:B------:R-:W-:-:S05]  /*0670*/  LOP3.LUT R3, R3, 0xff, RZ, 0xc0, !PT ;  /* 0x000000ff03037812 */ /* 0x000fca00078ec0ff */
[----:B------:R-:W-:-:S04]  /*0680*/  IMAD.IADD R15, R3, 0x1, R11 ;  /* 0x00000001030f7824 */ /* 0x000fc800078e020b */
[----:B------:R-:W-:-:S05]  /*0690*/  VIADD R3, R15, 0xffffffff ;  /* 0xffffffff0f037836 */ /* 0x000fca0000000000 */
[----:B------:R-:W-:-:S13]  /*06a0*/  ISETP.GE.U32.AND P0, PT, R3, 0xfe, PT ;  /* 0x000000fe0300780c */ /* 0x000fda0003f06070 */
[----:B------:R-:W-:Y:S05]  /*06b0*/  @!P0 BRA `(.L_x_11) ;  /* 0x0000000000808947 */ /* 0x000fea0003800000 */
[----:B------:R-:W-:-:S13]  /*06c0*/  ISETP.GT.AND P0, PT, R15, 0xfe, PT ;  /* 0x000000fe0f00780c */ /* 0x000fda0003f04270 */
[----:B------:R-:W-:Y:S05]  /*06d0*/  @P0 BRA `(.L_x_12) ;  /* 0x00000000006c0947 */ /* 0x000fea0003800000 */
[----:B------:R-:W-:-:S13]  /*06e0*/  ISETP.GE.AND P0, PT, R15, 0x1, PT ;  /* 0x000000010f00780c */ /* 0x000fda0003f06270 */
[----:B------:R-:W-:Y:S05]  /*06f0*/  @P0 BRA `(.L_x_13) ;  /* 0x0000000000740947 */ /* 0x000fea0003800000 */
[----:B------:R-:W-:Y:S02]  /*0700*/  ISETP.GE.AND P0, PT, R15, -0x18, PT ;  /* 0xffffffe80f00780c */ /* 0x000fe40003f06270 */
[----:B------:R-:W-:-:S11]  /*0710*/  LOP3.LUT R0, R0, 0x80000000, RZ, 0xc0, !PT ;  /* 0x8000000000007812 */ /* 0x000fd600078ec0ff */
[----:B------:R-:W-:Y:S05]  /*0720*/  @!P0 BRA `(.L_x_13) ;  /* 0x0000000000688947 */ /* 0x000fea0003800000 */
[CCC-:B------:R-:W-:Y:S01]  /*0730*/  FFMA.RZ R3, R16.reuse, R14.reuse, R13.reuse ;  /* 0x0000000e10037223 */ /* 0x1c0fe2000000c00d */
[C---:B------:R-:W-:Y:S02]  /*0740*/  VIADD R12, R15.reuse, 0x20 ;  /* 0x000000200f0c7836 */ /* 0x040fe40000000000 */
[CCC-:B------:R-:W-:Y:S01]  /*0750*/  FFMA.RM R10, R16.reuse, R14.reuse, R13.reuse ;  /* 0x0000000e100a7223 */ /* 0x1c0fe2000000400d */
[----:B------:R-:W-:Y:S02]  /*0760*/  ISETP.NE.AND P2, PT, R15, RZ, PT ;  /* 0x000000ff0f00720c */ /* 0x000fe40003f45270 */
[----:B------:R-:W-:Y:S01]  /*0770*/  LOP3.LUT R11, R3, 0x7fffff, RZ, 0xc0, !PT ;  /* 0x007fffff030b7812 */ /* 0x000fe200078ec0ff */
[----:B------:R-:W-:Y:S01]  /*0780*/  FFMA.RP R3, R16, R14, R13 ;  /* 0x0000000e10037223 */ /* 0x000fe2000000800d */
[----:B------:R-:W-:Y:S01]  /*0790*/  IMAD.MOV R13, RZ, RZ, -R15 ;  /* 0x000000ffff0d7224 */ /* 0x000fe200078e0a0f */
[----:B------:R-:W-:Y:S02]  /*07a0*/  ISETP.NE.AND P1, PT, R15, RZ, PT ;  /* 0x000000ff0f00720c */ /* 0x000fe40003f25270 */
[----:B------:R-:W-:-:S02]  /*07b0*/  LOP3.LUT R11, R11, 0x800000, RZ, 0xfc, !PT ;  /* 0x008000000b0b7812 */ /* 0x000fc400078efcff */
[----:B------:R-:W-:Y:S02]  /*07c0*/  FSETP.NEU.FTZ.AND P0, PT, R3, R10, PT ;  /* 0x0000000a0300720b */ /* 0x000fe40003f1d000 */
[----:B------:R-:W-:Y:S02]  /*07d0*/  SHF.L.U32 R12, R11, R12, RZ ;  /* 0x0000000c0b0c7219 */ /* 0x000fe400000006ff */
[----:B------:R-:W-:Y:S02]  /*07e0*/  SEL R10, R13, RZ, P2 ;  /* 0x000000ff0d0a7207 */ /* 0x000fe40001000000 */
[----:B------:R-:W-:Y:S02]  /*07f0*/  ISETP.NE.AND P1, PT, R12, RZ, P1 ;  /* 0x000000ff0c00720c */ /* 0x000fe40000f25270 */
[----:B------:R-:W-:Y:S02]  /*0800*/  SHF.R.U32.HI R10, RZ, R10, R11 ;  /* 0x0000000aff0a7219 */ /* 0x000fe4000001160b */
[----:B------:R-:W-:-:S02]  /*0810*/  PLOP3.LUT P0, PT, P0, P1, PT, 0xf8, 0x8f ;  /* 0x00000000008f781c */ /* 0x000fc40000703f70 */
[----:B------:R-:W-:Y:S02]  /*0820*/  SHF.R.U32.HI R12, RZ, 0x1, R10 ;  /* 0x00000001ff0c7819 */ /* 0x000fe4000001160a */
[----:B------:R-:W-:-:S04]  /*0830*/  SEL R3, RZ, 0x1, !P0 ;  /* 0x00000001ff037807 */ /* 0x000fc80004000000 */
[----:B------:R-:W-:-:S04]  /*0840*/  LOP3.LUT R3, R3, 0x1, R12, 0xf8, !PT ;  /* 0x0000000103037812 */ /* 0x000fc800078ef80c */
[----:B------:R-:W-:-:S05]  /*0850*/  LOP3.LUT R3, R3, R10, RZ, 0xc0, !PT ;  /* 0x0000000a03037212 */ /* 0x000fca00078ec0ff */
[----:B------:R-:W-:-:S05]  /*0860*/  IMAD.IADD R3, R12, 0x1, R3 ;  /* 0x000000010c037824 */ /* 0x000fca00078e0203 */
[----:B------:R-:W-:Y:S01]  /*0870*/  LOP3.LUT R0, R3, R0, RZ, 0xfc, !PT ;  /* 0x0000000003007212 */ /* 0x000fe200078efcff */
[----:B------:R-:W-:Y:S06]  /*0880*/  BRA `(.L_x_13) ;  /* 0x0000000000107947 */ /* 0x000fec0003800000 */
.L_x_12:
[----:B------:R-:W-:-:S04]  /*0890*/  LOP3.LUT R0, R0, 0x80000000, RZ, 0xc0, !PT ;  /* 0x8000000000007812 */ /* 0x000fc800078ec0ff */
[----:B------:R-:W-:Y:S01]  /*08a0*/  LOP3.LUT R0, R0, 0x7f800000, RZ, 0xfc, !PT ;  /* 0x7f80000000007812 */ /* 0x000fe200078efcff */
[----:B------:R-:W-:Y:S06]  /*08b0*/  BRA `(.L_x_13) ;  /* 0x0000000000047947 */ /* 0x000fec0003800000 */
.L_x_11:
[----:B------:R-:W-:-:S07]  /*08c0*/  IMAD R0, R11, 0x800000, R0 ;  /* 0x008000000b007824 */ /* 0x000fce00078e0200 */
.L_x_13:
[----:B------:R-:W-:Y:S05]  /*08d0*/  BSYNC.RECONVERGENT B2 ;  /* 0x0000000000027941 */ /* 0x000fea0003800200 */
.L_x_10:
[----:B------:R-:W-:Y:S05]  /*08e0*/  BRA `(.L_x_14) ;  /* 0x0000000000207947 */ /* 0x000fea0003800000 */
.L_x_9:
[----:B------:R-:W-:-:S04]  /*08f0*/  LOP3.LUT R0, R3, 0x80000000, R0, 0x48, !PT ;  /* 0x8000000003007812 */ /* 0x000fc800078e4800 */
[----:B------:R-:W-:Y:S01]  /*0900*/  LOP3.LUT R0, R0, 0x7f800000, RZ, 0xfc, !PT ;  /* 0x7f80000000007812 */ /* 0x000fe200078efcff */
[----:B------:R-:W-:Y:S06]  /*0910*/  BRA `(.L_x_14) ;  /* 0x0000000000147947 */ /* 0x000fec0003800000 */
.L_x_8:
[----:B------:R-:W-:Y:S01]  /*0920*/  LOP3.LUT R0, R3, 0x80000000, R0, 0x48, !PT ;  /* 0x8000000003007812 */ /* 0x000fe200078e4800 */
[----:B------:R-:W-:Y:S06]  /*0930*/  BRA `(.L_x_14) ;  /* 0x00000000000c7947 */ /* 0x000fec0003800000 */
.L_x_7:
[----:B------:R-:W0:Y:S01]  /*0940*/  MUFU.RSQ R0, -QNAN ;  /* 0xffc0000000007908 */ /* 0x000e220000001400 */
[----:B------:R-:W-:Y:S05]  /*0950*/  BRA `(.L_x_14) ;  /* 0x0000000000047947 */ /* 0x000fea0003800000 */
.L_x_6:
[----:B------:R-:W-:-:S07]  /*0960*/  FADD.FTZ R0, R0, R3 ;  /* 0x0000000300007221 */ /* 0x000fce0000010000 */
.L_x_14:
[----:B------:R-:W-:Y:S05]  /*0970*/  BSYNC.RECONVERGENT B1 ;  /* 0x0000000000017941 */ /* 0x000fea0003800200 */
.L_x_4:
[----:B------:R-:W-:-:S04]  /*0980*/  IMAD.MOV.U32 R3, RZ, RZ, 0x0 ;  /* 0x00000000ff037424 */ /* 0x000fc800078e00ff */
[----:B0-----:R-:W-:Y:S05]  /*0990*/  RET.REL.NODEC R2 `(_Z16centeroid_updatePfS_Pi) ;  /* 0xfffffff402987950 */ /* 0x001fea0003c3ffff */
.L_x_15:
[----:B------:R-:W-:-:S00]  /*09a0*/  BRA `(.L_x_15) ;  /* 0xfffffffc00fc7947 */ /* 0x000fc0000383ffff */
[----:B------:R-:W-:-:S00]  /*09b0*/  NOP ;  /* 0x0000000000007918 */ /* 0x000fc00000000000 */
        /* <DEDUP_REMOVED lines=12> */
.L_x_17:


//--------------------- .text._Z15assign_clustersPKfPfPiS1_S2_ --------------------------
	.section	.text._Z15assign_clustersPKfPfPiS1_S2_,"ax",@progbits
	.align	128
        .global         _Z15assign_clustersPKfPfPiS1_S2_
        .type           _Z15assign_clustersPKfPfPiS1_S2_,@function
        .size           _Z15assign_clustersPKfPfPiS1_S2_,(.L_x_19 - _Z15assign_clustersPKfPfPiS1_S2_)
        .other          _Z15assign_clustersPKfPfPiS1_S2_,@"STO_CUDA_ENTRY STV_DEFAULT"
_Z15assign_clustersPKfPfPiS1_S2_:
.text._Z15assign_clustersPKfPfPiS1_S2_:
        /* <DEDUP_REMOVED lines=9> */
[----:B------:R-:W-:-:S06]  /*0090*/  SHF.L.U32 R7, R3, 0x1, RZ ;  /* 0x0000000103077819 */ /* 0x000fcc00000006ff */
[----:B------:R-:W2:Y:S01]  /*00a0*/  LDC.64 R8, c[0x0][0x388] ;  /* 0x0000e200ff087b82 */ /* 0x000ea20000000a00 */
[----:B0-----:R-:W-:-:S05]  /*00b0*/  IMAD.WIDE R4, R7, 0x4, R4 ;  /* 0x0000000407047825 */ /* 0x001fca00078e0204 */
[----:B-1----:R-:W3:Y:S04]  /*00c0*/  LDG.E R10, desc[UR4][R4.64] ;  /* 0x00000004040a7981 */ /* 0x002ee8000c1e1900 */
[----:B--2---:R-:W3:Y:S04]  /*00d0*/  LDG.E R7, desc[UR4][R8.64] ;  /* 0x0000000408077981 */ /* 0x004ee8000c1e1900 */
[----:B------:R-:W2:Y:S04]  /*00e0*/  LDG.E R2, desc[UR4][R8.64+0x4] ;  /* 0x0000040408027981 */ /* 0x000ea8000c1e1900 */
[----:B------:R-:W2:Y:S04]  /*00f0*/  LDG.E R11, desc[UR4][R4.64+0x4] ;  /* 0x00000404040b7981 */ /* 0x000ea8000c1e1900 */
[----:B------:R-:W4:Y:S04]  /*0100*/  LDG.E R15, desc[UR4][R8.64+0x8] ;  /* 0x00000804080f7981 */ /* 0x000f28000c1e1900 */
[----:B------:R-:W5:Y:S04]  /*0110*/  LDG.E R12, desc[UR4][R8.64+0xc] ;  /* 0x00000c04080c7981 */ /* 0x000f68000c1e1900 */
[----:B------:R-:W5:Y:S04]  /*0120*/  LDG.E R17, desc[UR4][R8.64+0x10] ;  /* 0x0000100408117981 */ /* 0x000f68000c1e1900 */
[----:B------:R-:W5:Y:S01]  /*0130*/  LDG.E R14, desc[UR4][R8.64+0x14] ;  /* 0x00001404080e7981 */ /* 0x000f62000c1e1900 */
[----:B---3--:R-:W-:-:S02]  /*0140*/  FADD R0, R10, -R7 ;  /* 0x800000070a007221 */ /* 0x008fc40000000000 */
[----:B------:R-:W0:Y:S02]  /*0150*/  LDC.64 R6, c[0x0][0x390] ;  /* 0x0000e400ff067b82 */ /* 0x000e240000000a00 */
[----:B------:R-:W-:Y:S01]  /*0160*/  FFMA R0, R0, R0, RZ ;  /* 0x0000000000007223 */ /* 0x000fe200000000ff */
[----:B--2---:R-:W-:Y:S01]  /*0170*/  FADD R13, R11, -R2 ;  /* 0x800000020b0d7221 */ /* 0x004fe20000000000 */
[----:B----4-:R-:W-:-:S03]  /*0180*/  FADD R2, R10, -R15 ;  /* 0x8000000f0a027221 */ /* 0x010fc60000000000 */
[----:B------:R-:W-:Y:S01]  /*0190*/  FFMA R13, R13, R13, R0 ;  /* 0x0000000d0d0d7223 */ /* 0x000fe20000000000 */
[----:B-----5:R-:W-:Y:S01]  /*01a0*/  FADD R15, R11, -R12 ;  /* 0x8000000c0b0f7221 */ /* 0x020fe20000000000 */
[----:B------:R-:W-:-:S03]  /*01b0*/  FFMA R2, R2, R2, RZ ;  /* 0x0000000202027223 */ /* 0x000fc600000000ff */
[----:B------:R-:W-:Y:S01]  /*01c0*/  FMNMX R13, R13, 3.40282346638528859812e+38, PT ;  /* 0x7f7fffff0d0d7809 */ /* 0x000fe20003800000 */
[----:B------:R-:W-:Y:S01]  /*01d0*/  FADD R0, R10, -R17 ;  /* 0x800000110a007221 */ /* 0x000fe20000000000 */
[----:B------:R-:W-:Y:S01]  /*01e0*/  FFMA R2, R15, R15, R2 ;  /* 0x0000000f0f027223 */ /* 0x000fe20000000002 */
[----:B------:R-:W-:Y:S02]  /*01f0*/  FADD R11, R11, -R14 ;  /* 0x8000000e0b0b7221 */ /* 0x000fe40000000000 */
[----:B------:R-:W-:Y:S02]  /*0200*/  FFMA R0, R0, R0, RZ ;  /* 0x0000000000007223 */ /* 0x000fe400000000ff */
[C---:B------:R-:W-:Y:S02]  /*0210*/  FSETP.GEU.AND P0, PT, R2.reuse, R13, PT ;  /* 0x0000000d0200720b */ /* 0x040fe40003f0e000 */
[----:B------:R-:W-:Y:S02]  /*0220*/  FFMA R11, R11, R11, R0 ;  /* 0x0000000b0b0b7223 */ /* 0x000fe40000000000 */
[----:B------:R-:W-:-:S02]  /*0230*/  FSEL R2, R2, R13, !P0 ;  /* 0x0000000d02027208 */ /* 0x000fc40004000000 */
[----:B------:R-:W-:Y:S02]  /*0240*/  SEL R0, RZ, 0x1, P0 ;  /* 0x00000001ff007807 */ /* 0x000fe40000000000 */
[----:B------:R-:W-:Y:S01]  /*0250*/  FSETP.GEU.AND P0, PT, R11, R2, PT ;  /* 0x000000020b00720b */ /* 0x000fe20003f0e000 */
[----:B0-----:R-:W-:Y:S02]  /*0260*/  IMAD.WIDE R6, R3, 0x4, R6 ;  /* 0x0000000403067825 */ /* 0x001fe400078e0206 */
[----:B------:R-:W0:Y:S01]  /*0270*/  LDC.64 R2, c[0x0][0x398] ;  /* 0x0000e600ff027b82 */ /* 0x000e220000000a00 */
[----:B------:R-:W-:-:S05]  /*0280*/  SEL R11, R0, 0x2, P0 ;  /* 0x00000002000b7807 */ /* 0x000fca0000000000 */
[----:B------:R-:W-:Y:S04]  /*0290*/  STG.E desc[UR4][R6.64], R11 ;  /* 0x0000000b06007986 */ /* 0x000fe8000c101904 */
[----:B------:R-:W2:Y:S01]  /*02a0*/  LDG.E R13, desc[UR4][R4.64] ;  /* 0x00000004040d7981 */ /* 0x000ea2000c1e1900 */
[----:B------:R-:W-:-:S05]  /*02b0*/  SHF.L.U32 R9, R11, 0x1, RZ ;  /* 0x000000010b097819 */ /* 0x000fca00000006ff */
[----:B0-----:R-:W-:Y:S02]  /*02c0*/  IMAD.WIDE.U32 R2, R9, 0x4, R2 ;  /* 0x0000000409027825 */ /* 0x001fe400078e0002 */
[----:B------:R-:W0:Y:S03]  /*02d0*/  LDC.64 R8, c[0x0][0x3a0] ;  /* 0x0000e800ff087b82 */ /* 0x000e260000000a00 */
[----:B--2---:R-:W-:Y:S04]  /*02e0*/  REDG.E.ADD.F32.FTZ.RN.STRONG.GPU desc[UR4][R2.64], R13 ;  /* 0x0000000d020079a6 */ /* 0x004fe8000c12f304 */
[----:B------:R-:W2:Y:S01]  /*02f0*/  LDG.E R15, desc[UR4][R4.64+0x4] ;  /* 0x00000404040f7981 */ /* 0x000ea2000c1e1900 */
[----:B------:R-:W-:-:S02]  /*0300*/  HFMA2 R17, -RZ, RZ, 0, 5.9604644775390625e-08 ;  /* 0x00000001ff117431 */ /* 0x000fc400000001ff */
[----:B0-----:R-:W-:Y:S01]  /*0310*/  IMAD.WIDE.U32 R8, R11, 0x4, R8 ;  /* 0x000000040b087825 */ /* 0x001fe200078e0008 */
[----:B--2---:R-:W-:Y:S04]  /*0320*/  REDG.E.ADD.F32.FTZ.RN.STRONG.GPU desc[UR4][R2.64+0x4], R15 ;  /* 0x0000040f020079a6 */ /* 0x004fe8000c12f304 */
[----:B------:R-:W-:Y:S01]  /*0330*/  REDG.E.ADD.STRONG.GPU desc[UR4][R8.64], R17 ;  /* 0x000000110800798e */ /* 0x000fe2000c12e104 */
[----:B------:R-:W-:Y:S05]  /*0340*/  EXIT ;  /* 0x000000000000794d */ /* 0x000fea0003800000 */
.L_x_16:
        /* <DEDUP_REMOVED lines=11> */
.L_x_19:


//--------------------- .nv.shared.reserved.0     --------------------------
	.section	.nv.shared.reserved.0,"aw",@nobits
	.weak		__nv_reservedSMEM_offset_0_alias
	.size		__nv_reservedSMEM_offset_0_alias, 0, 64
	.other		__nv_reservedSMEM_offset_0_alias,@"STO_CUDA_RESERVED_SHARED STV_DEFAULT"
__nv_reservedSMEM_offset_0_alias:
	.zero		0
	.zero		64


//--------------------- .nv.constant0._Z16centeroid_updatePfS_Pi --------------------------
	.section	.nv.constant0._Z16centeroid_updatePfS_Pi,"a",@progbits
	.sectionflags	@""
	.align	4
.nv.constant0._Z16centeroid_updatePfS_Pi:
	.zero		920


//--------------------- .nv.constant0._Z15assign_clustersPKfPfPiS1_S2_ --------------------------
	.section	.nv.constant0._Z15assign_clustersPKfPfPiS1_S2_,"a",@progbits
	.sectionflags	@""
	.align	4
.nv.constant0._Z15assign_clustersPKfPfPiS1_S2_:
	.zero		936


//--------------------- SYMBOLS --------------------------

	.type		.nv.reservedSmem.offset0,@object
	.size		.nv.reservedSmem.offset0,0x4
